//
// Generated by NVIDIA NVVM Compiler
//
// Compiler Build ID: CL-36424714
// Cuda compilation tools, release 13.0, V13.0.88
// Based on NVVM 20.0.0
//

.version 9.0
.target sm_100
.address_size 64

	// .globl	_Z14squeeze_kernelPKfPfi

.visible .entry _Z14squeeze_kernelPKfPfi(
	.param .u64 .ptr .align 1 _Z14squeeze_kernelPKfPfi_param_0,
	.param .u64 .ptr .align 1 _Z14squeeze_kernelPKfPfi_param_1,
	.param .u32 _Z14squeeze_kernelPKfPfi_param_2
)
{
	.reg .pred 	%p<7>;
	.reg .b32 	%r<31>;
	.reg .b32 	%f<10>;
	.reg .b64 	%rd<26>;

	ld.param.u64 	%rd3, [_Z14squeeze_kernelPKfPfi_param_0];
	ld.param.u64 	%rd4, [_Z14squeeze_kernelPKfPfi_param_1];
	ld.param.u32 	%r12, [_Z14squeeze_kernelPKfPfi_param_2];
	cvta.to.global.u64 	%rd1, %rd4;
	cvta.to.global.u64 	%rd2, %rd3;
	mov.u32 	%r13, %ctaid.x;
	mov.u32 	%r14, %ntid.x;
	mov.u32 	%r15, %tid.x;
	mad.lo.s32 	%r29, %r13, %r14, %r15;
	mov.u32 	%r16, %nctaid.x;
	mul.lo.s32 	%r2, %r14, %r16;
	setp.ge.s32 	%p1, %r29, %r12;
	@%p1 bra 	$L__BB0_7;
	add.s32 	%r17, %r29, %r2;
	max.s32 	%r18, %r12, %r17;
	setp.lt.s32 	%p2, %r17, %r12;
	selp.u32 	%r19, 1, 0, %p2;
	add.s32 	%r20, %r17, %r19;
	sub.s32 	%r21, %r18, %r20;
	div.u32 	%r22, %r21, %r2;
	add.s32 	%r3, %r22, %r19;
	and.b32  	%r23, %r3, 7;
	setp.eq.s32 	%p3, %r23, 7;
	@%p3 bra 	$L__BB0_4;
	add.s32 	%r24, %r3, 1;
	and.b32  	%r25, %r24, 7;
	neg.s32 	%r27, %r25;
$L__BB0_3:
	.pragma "nounroll";
	mul.wide.s32 	%rd5, %r29, 4;
	add.s64 	%rd6, %rd1, %rd5;
	add.s64 	%rd7, %rd2, %rd5;
	ld.global.nc.f32 	%f1, [%rd7];
	st.global.f32 	[%rd6], %f1;
	add.s32 	%r29, %r29, %r2;
	add.s32 	%r27, %r27, 1;
	setp.ne.s32 	%p4, %r27, 0;
	@%p4 bra 	$L__BB0_3;
$L__BB0_4:
	setp.lt.u32 	%p5, %r3, 7;
	@%p5 bra 	$L__BB0_7;
	mul.wide.s32 	%rd11, %r2, 4;
	shl.b32 	%r26, %r2, 3;
$L__BB0_6:
	.pragma "nounroll";
	mul.wide.s32 	%rd8, %r29, 4;
	add.s64 	%rd9, %rd2, %rd8;
	ld.global.nc.f32 	%f2, [%rd9];
	add.s64 	%rd10, %rd1, %rd8;
	st.global.f32 	[%rd10], %f2;
	add.s64 	%rd12, %rd9, %rd11;
	ld.global.nc.f32 	%f3, [%rd12];
	add.s64 	%rd13, %rd10, %rd11;
	st.global.f32 	[%rd13], %f3;
	add.s64 	%rd14, %rd12, %rd11;
	ld.global.nc.f32 	%f4, [%rd14];
	add.s64 	%rd15, %rd13, %rd11;
	st.global.f32 	[%rd15], %f4;
	add.s64 	%rd16, %rd14, %rd11;
	ld.global.nc.f32 	%f5, [%rd16];
	add.s64 	%rd17, %rd15, %rd11;
	st.global.f32 	[%rd17], %f5;
	add.s64 	%rd18, %rd16, %rd11;
	ld.global.nc.f32 	%f6, [%rd18];
	add.s64 	%rd19, %rd17, %rd11;
	st.global.f32 	[%rd19], %f6;
	add.s64 	%rd20, %rd18, %rd11;
	ld.global.nc.f32 	%f7, [%rd20];
	add.s64 	%rd21, %rd19, %rd11;
	st.global.f32 	[%rd21], %f7;
	add.s64 	%rd22, %rd20, %rd11;
	ld.global.nc.f32 	%f8, [%rd22];
	add.s64 	%rd23, %rd21, %rd11;
	st.global.f32 	[%rd23], %f8;
	add.s64 	%rd24, %rd22, %rd11;
	ld.global.nc.f32 	%f9, [%rd24];
	add.s64 	%rd25, %rd23, %rd11;
	st.global.f32 	[%rd25], %f9;
	add.s32 	%r29, %r26, %r29;
	setp.lt.s32 	%p6, %r29, %r12;
	@%p6 bra 	$L__BB0_6;
$L__BB0_7:
	ret;

}


// ===== COMPILED SASS (sm_100) =====

	.target	sm_100

	.elftype	@"ET_EXEC"


//--------------------- .note.nv.tkinfo           --------------------------
	.section	.note.nv.tkinfo,"",@"SHT_NOTE"
	.sectionflags	@"SHF_NOTE_NV_TKINFO"
	.tkinfo
        /*0018*/ 	.word	0x00000002
        /*0030*/ 	.string	""
        /*0030*/ 	.string	"ptxas"
        /*0030*/ 	.string	"Cuda compilation tools, release 13.0, V13.0.88"
        /*0030*/ 	.string	"Build cuda_13.0.r13.0/compiler.36424714_0"
        /*0030*/ 	.string	"-arch sm_100 -m 64 "



//--------------------- .note.nv.cuinfo           --------------------------
	.section	.note.nv.cuinfo,"",@"SHT_NOTE"
	.sectionflags	@"SHF_NOTE_NV_CUINFO"
        /*0018*/ 	.short	0x0002
        /*001a*/ 	.short	0x0064
        /*001c*/ 	.short	0x0082
	.zero		2


//--------------------- .nv.info                  --------------------------
	.section	.nv.info,"",@"SHT_CUDA_INFO"
	.align	4


	//----- nvinfo : EIATTR_REGCOUNT
	.align		4
        /*0000*/ 	.byte	0x04, 0x2f
        /*0002*/ 	.short	(.L_1 - .L_0)
	.align		4
.L_0:
        /*0004*/ 	.word	index@(_Z14squeeze_kernelPKfPfi)
        /*0008*/ 	.word	0x00000020


	//----- nvinfo : EIATTR_FRAME_SIZE
	.align		4
.L_1:
        /*000c*/ 	.byte	0x04, 0x11
        /*000e*/ 	.short	(.L_3 - .L_2)
	.align		4
.L_2:
        /*0010*/ 	.word	index@(_Z14squeeze_kernelPKfPfi)
        /*0014*/ 	.word	0x00000000


	//----- nvinfo : EIATTR_MIN_STACK_SIZE
	.align		4
.L_3:
        /*0018*/ 	.byte	0x04, 0x12
        /*001a*/ 	.short	(.L_5 - .L_4)
	.align		4
.L_4:
        /*001c*/ 	.word	index@(_Z14squeeze_kernelPKfPfi)
        /*0020*/ 	.word	0x00000000
.L_5:


//--------------------- .nv.compat                --------------------------
	.section	.nv.compat,"",@"SHT_CUDA_COMPAT_INFO"
	.align	4
        /*0000*/ 	.byte	0x02, 0x09, 0x00, 0x00, 0x02, 0x02, 0x01, 0x00, 0x02, 0x05, 0x05, 0x00, 0x03, 0x07, 0x01, 0x01
        /*0010*/ 	.byte	0x02, 0x03, 0x00, 0x00, 0x02, 0x06, 0x01, 0x00, 0x04, 0x0b, 0x08, 0x00, 0x09, 0x00, 0x00, 0x00
        /*0020*/ 	.byte	0x00, 0x00, 0x00, 0x00


//--------------------- .nv.info._Z14squeeze_kernelPKfPfi --------------------------
	.section	.nv.info._Z14squeeze_kernelPKfPfi,"",@"SHT_CUDA_INFO"
	.sectionflags	@""
	.align	4


	//----- nvinfo : EIATTR_CUDA_API_VERSION
	.align		4
        /*0000*/ 	.byte	0x04, 0x37
        /*0002*/ 	.short	(.L_7 - .L_6)
.L_6:
        /*0004*/ 	.word	0x00000082


	//----- nvinfo : EIATTR_KPARAM_INFO
	.align		4
.L_7:
        /*0008*/ 	.byte	0x04, 0x17
        /*000a*/ 	.short	(.L_9 - .L_8)
.L_8:
        /*000c*/ 	.word	0x00000000
        /*0010*/ 	.short	0x0002
        /*0012*/ 	.short	0x0010
        /*0014*/ 	.byte	0x00, 0xf0, 0x11, 0x00


	//----- nvinfo : EIATTR_KPARAM_INFO
	.align		4
.L_9:
        /*0018*/ 	.byte	0x04, 0x17
        /*001a*/ 	.short	(.L_11 - .L_10)
.L_10:
        /*001c*/ 	.word	0x00000000
        /*0020*/ 	.short	0x0001
        /*0022*/ 	.short	0x0008
        /*0024*/ 	.byte	0x00, 0xf5, 0x21, 0x00


	//----- nvinfo : EIATTR_KPARAM_INFO
	.align		4
.L_11:
        /*0028*/ 	.byte	0x04, 0x17
        /*002a*/ 	.short	(.L_13 - .L_12)
.L_12:
        /*002c*/ 	.word	0x00000000
        /*0030*/ 	.short	0x0000
        /*0032*/ 	.short	0x0000
        /*0034*/ 	.byte	0x00, 0xf5, 0x21, 0x00


	//----- nvinfo : EIATTR_SPARSE_MMA_MASK
	.align		4
.L_13:
        /*0038*/ 	.byte	0x03, 0x50
        /*003a*/ 	.short	0x0000


	//----- nvinfo : EIATTR_MAXREG_COUNT
	.align		4
        /*003c*/ 	.byte	0x03, 0x1b
        /*003e*/ 	.short	0x00ff


	//----- nvinfo : EIATTR_MERCURY_ISA_VERSION
	.align		4
        /*0040*/ 	.byte	0x03, 0x5f
        /*0042*/ 	.short	0x0101


	//----- nvinfo : EIATTR_VRC_CTA_INIT_COUNT
	.align		4
        /*0044*/ 	.byte	0x02, 0x4a
	.zero		1
	.zero		1


	//----- nvinfo : EIATTR_EXIT_INSTR_OFFSETS
	.align		4
        /*0048*/ 	.byte	0x04, 0x1c
        /*004a*/ 	.short	(.L_15 - .L_14)


	//   ....[0]....
.L_14:
        /*004c*/ 	.word	0x00000090


	//   ....[1]....
        /*0050*/ 	.word	0x00000360


	//   ....[2]....
        /*0054*/ 	.word	0x000005c0


	//----- nvinfo : EIATTR_CRS_STACK_SIZE
	.align		4
.L_15:
        /*0058*/ 	.byte	0x04, 0x1e
        /*005a*/ 	.short	(.L_17 - .L_16)
.L_16:
        /*005c*/ 	.word	0x00000000


	//----- nvinfo : EIATTR_CBANK_PARAM_SIZE
	.align		4
.L_17:
        /*0060*/ 	.byte	0x03, 0x19
        /*0062*/ 	.short	0x0014


	//----- nvinfo : EIATTR_PARAM_CBANK
	.align		4
        /*0064*/ 	.byte	0x04, 0x0a
        /*0066*/ 	.short	(.L_19 - .L_18)
	.align		4
.L_18:
        /*0068*/ 	.word	index@(.nv.constant0._Z14squeeze_kernelPKfPfi)
        /*006c*/ 	.short	0x0380
        /*006e*/ 	.short	0x0014


	//----- nvinfo : EIATTR_SW_WAR
	.align		4
.L_19:
        /*0070*/ 	.byte	0x04, 0x36
        /*0072*/ 	.short	(.L_21 - .L_20)
.L_20:
        /*0074*/ 	.word	0x00000008
.L_21:


//--------------------- .nv.callgraph             --------------------------
	.section	.nv.callgraph,"",@"SHT_CUDA_CALLGRAPH"
	.align	4
	.sectionentsize	8
	.align		4
        /*0000*/ 	.word	0x00000000
	.align		4
        /*0004*/ 	.word	0xffffffff
	.align		4
        /*0008*/ 	.word	0x00000000
	.align		4
        /*000c*/ 	.word	0xfffffffe
	.align		4
        /*0010*/ 	.word	0x00000000
	.align		4
        /*0014*/ 	.word	0xfffffffd
	.align		4
        /*0018*/ 	.word	0x00000000
	.align		4
        /*001c*/ 	.word	0xfffffffc


//--------------------- .text._Z14squeeze_kernelPKfPfi --------------------------
	.section	.text._Z14squeeze_kernelPKfPfi,"ax",@progbits
	.align	128
        .global         _Z14squeeze_kernelPKfPfi
        .type           _Z14squeeze_kernelPKfPfi,@function
        .size           _Z14squeeze_kernelPKfPfi,(.L_x_5 - _Z14squeeze_kernelPKfPfi)
        .other          _Z14squeeze_kernelPKfPfi,@"STO_CUDA_ENTRY STV_DEFAULT"
_Z14squeeze_kernelPKfPfi:
.text._Z14squeeze_kernelPKfPfi:
[----:B------:R-:W-:Y:S01]  /*0000*/  LDC R1, c[0x0][0x37c] ;  /* 0x0000df00ff017b82 */ /* 0x000fe20000000800 */
[----:B------:R-:W0:Y:S07]  /*0010*/  S2R R0, SR_TID.X ;  /* 0x0000000000007919 */ /* 0x000e2e0000002100 */
[----:B------:R-:W0:Y:S01]  /*0020*/  S2UR UR4, SR_CTAID.X ;  /* 0x00000000000479c3 */ /* 0x000e220000002500 */
[----:B------:R-:W1:Y:S07]  /*0030*/  LDCU UR6, c[0x0][0x390] ;  /* 0x00007200ff0677ac */ /* 0x000e6e0008000800 */
[----:B------:R-:W0:Y:S01]  /*0040*/  LDC R17, c[0x0][0x360] ;  /* 0x0000d800ff117b82 */ /* 0x000e220000000800 */
[----:B------:R-:W2:Y:S01]  /*0050*/  LDCU UR5, c[0x0][0x370] ;  /* 0x00006e00ff0577ac */ /* 0x000ea20008000800 */
[----:B0-----:R-:W-:-:S02]  /*0060*/  IMAD R0, R17, UR4, R0 ;  /* 0x0000000411007c24 */ /* 0x001fc4000f8e0200 */
[----:B--2---:R-:W-:-:S03]  /*0070*/  IMAD R17, R17, UR5, RZ ;  /* 0x0000000511117c24 */ /* 0x004fc6000f8e02ff */
[----:B-1----:R-:W-:-:S13]  /*0080*/  ISETP.GE.AND P0, PT, R0, UR6, PT ;  /* 0x0000000600007c0c */ /* 0x002fda000bf06270 */
[----:B------:R-:W-:Y:S05]  /*0090*/  @P0 EXIT ;  /* 0x000000000000094d */ /* 0x000fea0003800000 */
[----:B------:R-:W0:Y:S01]  /*00a0*/  I2F.U32.RP R7, R17 ;  /* 0x0000001100077306 */ /* 0x000e220000209000 */
[C---:B------:R-:W-:Y:S01]  /*00b0*/  IADD3 R4, PT, PT, R17.reuse, R0, RZ ;  /* 0x0000000011047210 */ /* 0x040fe20007ffe0ff */
[----:B------:R-:W1:Y:S01]  /*00c0*/  LDCU.64 UR4, c[0x0][0x358] ;  /* 0x00006b00ff0477ac */ /* 0x000e620008000a00 */
[----:B------:R-:W-:Y:S01]  /*00d0*/  IADD3 R9, PT, PT, RZ, -R17, RZ ;  /* 0x80000011ff097210 */ /* 0x000fe20007ffe0ff */
[----:B------:R-:W-:Y:S01]  /*00e0*/  BSSY.RECONVERGENT B0, `(.L_x_0) ;  /* 0x0000027000007945 */ /* 0x000fe20003800200 */
[C---:B------:R-:W-:Y:S02]  /*00f0*/  ISETP.GE.AND P0, PT, R4.reuse, UR6, PT ;  /* 0x0000000604007c0c */ /* 0x040fe4000bf06270 */
[----:B------:R-:W-:Y:S02]  /*0100*/  VIMNMX R5, PT, PT, R4, UR6, !PT ;  /* 0x0000000604057c48 */ /* 0x000fe4000ffe0100 */
[----:B------:R-:W-:Y:S02]  /*0110*/  SEL R6, RZ, 0x1, P0 ;  /* 0x00000001ff067807 */ /* 0x000fe40000000000 */
[----:B------:R-:W-:-:S02]  /*0120*/  ISETP.NE.U32.AND P2, PT, R17, RZ, PT ;  /* 0x000000ff1100720c */ /* 0x000fc40003f45070 */
[----:B------:R-:W-:Y:S01]  /*0130*/  IADD3 R4, PT, PT, R5, -R4, -R6 ;  /* 0x8000000405047210 */ /* 0x000fe20007ffe806 */
[----:B0-----:R-:W0:Y:S02]  /*0140*/  MUFU.RCP R7, R7 ;  /* 0x0000000700077308 */ /* 0x001e240000001000 */
[----:B0-----:R-:W-:-:S06]  /*0150*/  IADD3 R2, PT, PT, R7, 0xffffffe, RZ ;  /* 0x0ffffffe07027810 */ /* 0x001fcc0007ffe0ff */
[----:B------:R0:W2:Y:S02]  /*0160*/  F2I.FTZ.U32.TRUNC.NTZ R3, R2 ;  /* 0x0000000200037305 */ /* 0x0000a4000021f000 */
[----:B0-----:R-:W-:Y:S02]  /*0170*/  HFMA2 R2, -RZ, RZ, 0, 0 ;  /* 0x00000000ff027431 */ /* 0x001fe400000001ff */
[----:B--2---:R-:W-:-:S04]  /*0180*/  IMAD R9, R9, R3, RZ ;  /* 0x0000000309097224 */ /* 0x004fc800078e02ff */
[----:B------:R-:W-:-:S06]  /*0190*/  IMAD.HI.U32 R3, R3, R9, R2 ;  /* 0x0000000903037227 */ /* 0x000fcc00078e0002 */
[----:B------:R-:W-:-:S05]  /*01a0*/  IMAD.HI.U32 R3, R3, R4, RZ ;  /* 0x0000000403037227 */ /* 0x000fca00078e00ff */
[----:B------:R-:W-:-:S05]  /*01b0*/  IADD3 R2, PT, PT, -R3, RZ, RZ ;  /* 0x000000ff03027210 */ /* 0x000fca0007ffe1ff */
[----:B------:R-:W-:-:S05]  /*01c0*/  IMAD R4, R17, R2, R4 ;  /* 0x0000000211047224 */ /* 0x000fca00078e0204 */
[----:B------:R-:W-:-:S13]  /*01d0*/  ISETP.GE.U32.AND P0, PT, R4, R17, PT ;  /* 0x000000110400720c */ /* 0x000fda0003f06070 */
[----:B------:R-:W-:Y:S01]  /*01e0*/  @P0 IADD3 R4, PT, PT, -R17, R4, RZ ;  /* 0x0000000411040210 */ /* 0x000fe20007ffe1ff */
[----:B------:R-:W-:-:S03]  /*01f0*/  @P0 VIADD R3, R3, 0x1 ;  /* 0x0000000103030836 */ /* 0x000fc60000000000 */
[----:B------:R-:W-:-:S13]  /*0200*/  ISETP.GE.U32.AND P1, PT, R4, R17, PT ;  /* 0x000000110400720c */ /* 0x000fda0003f26070 */
[----:B------:R-:W-:Y:S02]  /*0210*/  @P1 IADD3 R3, PT, PT, R3, 0x1, RZ ;  /* 0x0000000103031810 */ /* 0x000fe40007ffe0ff */
[----:B------:R-:W-:-:S04]  /*0220*/  @!P2 LOP3.LUT R3, RZ, R17, RZ, 0x33, !PT ;  /* 0x00000011ff03a212 */ /* 0x000fc800078e33ff */
[----:B------:R-:W-:-:S04]  /*0230*/  IADD3 R2, PT, PT, R6, R3, RZ ;  /* 0x0000000306027210 */ /* 0x000fc80007ffe0ff */
[C---:B------:R-:W-:Y:S02]  /*0240*/  LOP3.LUT R3, R2.reuse, 0x7, RZ, 0xc0, !PT ;  /* 0x0000000702037812 */ /* 0x040fe400078ec0ff */
[----:B------:R-:W-:Y:S02]  /*0250*/  ISETP.GE.U32.AND P1, PT, R2, 0x7, PT ;  /* 0x000000070200780c */ /* 0x000fe40003f26070 */
[----:B------:R-:W-:-:S13]  /*0260*/  ISETP.NE.AND P0, PT, R3, 0x7, PT ;  /* 0x000000070300780c */ /* 0x000fda0003f05270 */
[----:B-1----:R-:W-:Y:S05]  /*0270*/  @!P0 BRA `(.L_x_1) ;  /* 0x0000000000348947 */ /* 0x002fea0003800000 */
[----:B------:R-:W0:Y:S01]  /*0280*/  LDC.64 R8, c[0x0][0x380] ;  /* 0x0000e000ff087b82 */ /* 0x000e220000000a00 */
[----:B------:R-:W-:-:S04]  /*0290*/  IADD3 R2, PT, PT, R2, 0x1, RZ ;  /* 0x0000000102027810 */ /* 0x000fc80007ffe0ff */
[----:B------:R-:W-:-:S03]  /*02a0*/  LOP3.LUT R2, R2, 0x7, RZ, 0xc0, !PT ;  /* 0x0000000702027812 */ /* 0x000fc600078ec0ff */
[----:B------:R-:W1:Y:S02]  /*02b0*/  LDC.64 R6, c[0x0][0x388] ;  /* 0x0000e200ff067b82 */ /* 0x000e640000000a00 */
[----:B------:R-:W-:-:S07]  /*02c0*/  IMAD.MOV R10, RZ, RZ, -R2 ;  /* 0x000000ffff0a7224 */ /* 0x000fce00078e0a02 */
.L_x_2:
[----:B0-2---:R-:W-:-:S06]  /*02d0*/  IMAD.WIDE R4, R0, 0x4, R8 ;  /* 0x0000000400047825 */ /* 0x005fcc00078e0208 */
[----:B------:R-:W2:Y:S01]  /*02e0*/  LDG.E.CONSTANT R5, desc[UR4][R4.64] ;  /* 0x0000000404057981 */ /* 0x000ea2000c1e9900 */
[----:B-1----:R-:W-:Y:S01]  /*02f0*/  IMAD.WIDE R2, R0, 0x4, R6 ;  /* 0x0000000400027825 */ /* 0x002fe200078e0206 */
[----:B------:R-:W-:Y:S02]  /*0300*/  IADD3 R10, PT, PT, R10, 0x1, RZ ;  /* 0x000000010a0a7810 */ /* 0x000fe40007ffe0ff */
[----:B------:R-:W-:Y:S02]  /*0310*/  IADD3 R0, PT, PT, R17, R0, RZ ;  /* 0x0000000011007210 */ /* 0x000fe40007ffe0ff */
[----:B------:R-:W-:Y:S01]  /*0320*/  ISETP.NE.AND P0, PT, R10, RZ, PT ;  /* 0x000000ff0a00720c */ /* 0x000fe20003f05270 */
[----:B--2---:R2:W-:-:S12]  /*0330*/  STG.E desc[UR4][R2.64], R5 ;  /* 0x0000000502007986 */ /* 0x0045d8000c101904 */
[----:B------:R-:W-:Y:S05]  /*0340*/  @P0 BRA `(.L_x_2) ;  /* 0xfffffffc00e00947 */ /* 0x000fea000383ffff */
.L_x_1:
[----:B------:R-:W-:Y:S05]  /*0350*/  BSYNC.RECONVERGENT B0 ;  /* 0x0000000000007941 */ /* 0x000fea0003800200 */
.L_x_0:
[----:B------:R-:W-:Y:S05]  /*0360*/  @!P1 EXIT ;  /* 0x000000000000994d */ /* 0x000fea0003800000 */
.L_x_3:
[----:B-12---:R-:W0:Y:S02]  /*0370*/  LDC.64 R2, c[0x0][0x380] ;  /* 0x0000e000ff027b82 */ /* 0x006e240000000a00 */
[----:B0-----:R-:W-:-:S05]  /*0380*/  IMAD.WIDE R10, R0, 0x4, R2 ;  /* 0x00000004000a7825 */ /* 0x001fca00078e0202 */
[----:B------:R-:W2:Y:S01]  /*0390*/  LDG.E.CONSTANT R19, desc[UR4][R10.64] ;  /* 0x000000040a137981 */ /* 0x000ea2000c1e9900 */
[----:B------:R-:W-:-:S05]  /*03a0*/  IMAD.WIDE R6, R17, 0x4, R10 ;  /* 0x0000000411067825 */ /* 0x000fca00078e020a */
[----:B------:R-:W3:Y:S01]  /*03b0*/  LDG.E.CONSTANT R21, desc[UR4][R6.64] ;  /* 0x0000000406157981 */ /* 0x000ee2000c1e9900 */
[----:B------:R-:W-:-:S05]  /*03c0*/  IMAD.WIDE R8, R17, 0x4, R6 ;  /* 0x0000000411087825 */ /* 0x000fca00078e0206 */
[----:B------:R-:W4:Y:S01]  /*03d0*/  LDG.E.CONSTANT R23, desc[UR4][R8.64] ;  /* 0x0000000408177981 */ /* 0x000f22000c1e9900 */
[----:B------:R-:W-:-:S05]  /*03e0*/  IMAD.WIDE R12, R17, 0x4, R8 ;  /* 0x00000004110c7825 */ /* 0x000fca00078e0208 */
[----:B------:R-:W5:Y:S01]  /*03f0*/  LDG.E.CONSTANT R27, desc[UR4][R12.64] ;  /* 0x000000040c1b7981 */ /* 0x000f62000c1e9900 */
[----:B------:R-:W-:-:S05]  /*0400*/  IMAD.WIDE R14, R17, 0x4, R12 ;  /* 0x00000004110e7825 */ /* 0x000fca00078e020c */
[----:B------:R-:W5:Y:S01]  /*0410*/  LDG.E.CONSTANT R29, desc[UR4][R14.64] ;  /* 0x000000040e1d7981 */ /* 0x000f62000c1e9900 */
[----:B------:R-:W-:-:S05]  /*0420*/  IMAD.WIDE R2, R17, 0x4, R14 ;  /* 0x0000000411027825 */ /* 0x000fca00078e020e */
[----:B------:R0:W5:Y:S01]  /*0430*/  LDG.E.CONSTANT R16, desc[UR4][R2.64] ;  /* 0x0000000402107981 */ /* 0x000162000c1e9900 */
[----:B------:R-:W-:-:S04]  /*0440*/  IMAD.WIDE R24, R17, 0x4, R2 ;  /* 0x0000000411187825 */ /* 0x000fc800078e0202 */
[----:B------:R-:W-:Y:S02]  /*0450*/  IMAD.WIDE R4, R17, 0x4, R24 ;  /* 0x0000000411047825 */ /* 0x000fe400078e0218 */
[----:B------:R-:W5:Y:S01]  /*0460*/  LDG.E.CONSTANT R25, desc[UR4][R24.64] ;  /* 0x0000000418197981 */ /* 0x000f62000c1e9900 */
[----:B0-----:R-:W0:Y:S03]  /*0470*/  LDC.64 R2, c[0x0][0x388] ;  /* 0x0000e200ff027b82 */ /* 0x001e260000000a00 */
[----:B------:R1:W5:Y:S01]  /*0480*/  LDG.E.CONSTANT R18, desc[UR4][R4.64] ;  /* 0x0000000404127981 */ /* 0x000362000c1e9900 */
[----:B0-----:R-:W-:-:S04]  /*0490*/  IMAD.WIDE R2, R0, 0x4, R2 ;  /* 0x0000000400027825 */ /* 0x001fc800078e0202 */
[----:B-1----:R-:W-:-:S04]  /*04a0*/  IMAD.WIDE R4, R17, 0x4, R2 ;  /* 0x0000000411047825 */ /* 0x002fc800078e0202 */
[----:B------:R-:W-:-:S04]  /*04b0*/  IMAD.WIDE R6, R17, 0x4, R4 ;  /* 0x0000000411067825 */ /* 0x000fc800078e0204 */
[----:B------:R-:W-:-:S04]  /*04c0*/  IMAD.WIDE R8, R17, 0x4, R6 ;  /* 0x0000000411087825 */ /* 0x000fc800078e0206 */
[----:B------:R-:W-:-:S04]  /*04d0*/  IMAD.WIDE R10, R17, 0x4, R8 ;  /* 0x00000004110a7825 */ /* 0x000fc800078e0208 */
[----:B------:R-:W-:-:S04]  /*04e0*/  IMAD.WIDE R12, R17, 0x4, R10 ;  /* 0x00000004110c7825 */ /* 0x000fc800078e020a */
[C---:B------:R-:W-:Y:S01]  /*04f0*/  IMAD.WIDE R14, R17.reuse, 0x4, R12 ;  /* 0x00000004110e7825 */ /* 0x040fe200078e020c */
[----:B------:R-:W-:-:S04]  /*0500*/  LEA R0, R17, R0, 0x3 ;  /* 0x0000000011007211 */ /* 0x000fc800078e18ff */
[----:B------:R-:W-:Y:S01]  /*0510*/  ISETP.GE.AND P0, PT, R0, UR6, PT ;  /* 0x0000000600007c0c */ /* 0x000fe2000bf06270 */
[----:B--2---:R0:W-:Y:S04]  /*0520*/  STG.E desc[UR4][R2.64], R19 ;  /* 0x0000001302007986 */ /* 0x0041e8000c101904 */
[----:B---3--:R1:W-:Y:S04]  /*0530*/  STG.E desc[UR4][R4.64], R21 ;  /* 0x0000001504007986 */ /* 0x0083e8000c101904 */
[----:B----4-:R1:W-:Y:S01]  /*0540*/  STG.E desc[UR4][R6.64], R23 ;  /* 0x0000001706007986 */ /* 0x0103e2000c101904 */
[----:B0-----:R-:W-:-:S03]  /*0550*/  IMAD.WIDE R2, R17, 0x4, R14 ;  /* 0x0000000411027825 */ /* 0x001fc600078e020e */
[----:B-----5:R1:W-:Y:S04]  /*0560*/  STG.E desc[UR4][R8.64], R27 ;  /* 0x0000001b08007986 */ /* 0x0203e8000c101904 */
[----:B------:R1:W-:Y:S04]  /*0570*/  STG.E desc[UR4][R10.64], R29 ;  /* 0x0000001d0a007986 */ /* 0x0003e8000c101904 */
[----:B------:R1:W-:Y:S04]  /*0580*/  STG.E desc[UR4][R12.64], R16 ;  /* 0x000000100c007986 */ /* 0x0003e8000c101904 */
[----:B------:R1:W-:Y:S04]  /*0590*/  STG.E desc[UR4][R14.64], R25 ;  /* 0x000000190e007986 */ /* 0x0003e8000c101904 */
[----:B------:R1:W-:Y:S01]  /*05a0*/  STG.E desc[UR4][R2.64], R18 ;  /* 0x0000001202007986 */ /* 0x0003e2000c101904 */
[----:B------:R-:W-:Y:S05]  /*05b0*/  @!P0 BRA `(.L_x_3) ;  /* 0xfffffffc006c8947 */ /* 0x000fea000383ffff */
[----:B------:R-:W-:Y:S05]  /*05c0*/  EXIT ;  /* 0x000000000000794d */ /* 0x000fea0003800000 */
.L_x_4:
[----:B------:R-:W-:-:S00]  /*05d0*/  BRA `(.L_x_4) ;  /* 0xfffffffc00fc7947 */ /* 0x000fc0000383ffff */
[----:B------:R-:W-:-:S00]  /*05e0*/  NOP ;  /* 0x0000000000007918 */ /* 0x000fc00000000000 */
        /* <DEDUP_REMOVED lines=9> */
.L_x_5:


//--------------------- .nv.shared.reserved.0     --------------------------
	.section	.nv.shared.reserved.0,"aw",@nobits
	.weak		__nv_reservedSMEM_offset_0_alias
	.size		__nv_reservedSMEM_offset_0_alias, 0, 64
	.other		__nv_reservedSMEM_offset_0_alias,@"STO_CUDA_RESERVED_SHARED STV_DEFAULT"
__nv_reservedSMEM_offset_0_alias:
	.zero		0
	.zero		64


//--------------------- .nv.constant0._Z14squeeze_kernelPKfPfi --------------------------
	.section	.nv.constant0._Z14squeeze_kernelPKfPfi,"a",@progbits
	.sectionflags	@""
	.align	4
.nv.constant0._Z14squeeze_kernelPKfPfi:
	.zero		916


//--------------------- SYMBOLS --------------------------

	.type		.nv.reservedSmem.offset0,@object
	.size		.nv.reservedSmem.offset0,0x4
